//
// Generated by NVIDIA NVVM Compiler
//
// Compiler Build ID: CL-36424714
// Cuda compilation tools, release 13.0, V13.0.88
// Based on NVVM 20.0.0
//

.version 9.0
.target sm_100
.address_size 64

	// .globl	_Z9generatorPy

.visible .entry _Z9generatorPy(
	.param .u64 .ptr .align 1 _Z9generatorPy_param_0
)
{
	.reg .b64 	%rd<4>;

	ld.param.u64 	%rd1, [_Z9generatorPy_param_0];
	cvta.to.global.u64 	%rd2, %rd1;
	atom.global.add.u64 	%rd3, [%rd2], 1;
	ret;

}


// ===== COMPILED SASS (sm_100) =====

	.target	sm_100

	.elftype	@"ET_EXEC"


//--------------------- .note.nv.tkinfo           --------------------------
	.section	.note.nv.tkinfo,"",@"SHT_NOTE"
	.sectionflags	@"SHF_NOTE_NV_TKINFO"
	.tkinfo
        /*0018*/ 	.word	0x00000002
        /*0030*/ 	.string	""
        /*0030*/ 	.string	"ptxas"
        /*0030*/ 	.string	"Cuda compilation tools, release 13.0, V13.0.88"
        /*0030*/ 	.string	"Build cuda_13.0.r13.0/compiler.36424714_0"
        /*0030*/ 	.string	"-arch sm_100 -m 64 "



//--------------------- .note.nv.cuinfo           --------------------------
	.section	.note.nv.cuinfo,"",@"SHT_NOTE"
	.sectionflags	@"SHF_NOTE_NV_CUINFO"
        /*0018*/ 	.short	0x0002
        /*001a*/ 	.short	0x0064
        /*001c*/ 	.short	0x0082
	.zero		2


//--------------------- .nv.info                  --------------------------
	.section	.nv.info,"",@"SHT_CUDA_INFO"
	.align	4


	//----- nvinfo : EIATTR_REGCOUNT
	.align		4
        /*0000*/ 	.byte	0x04, 0x2f
        /*0002*/ 	.short	(.L_1 - .L_0)
	.align		4
.L_0:
        /*0004*/ 	.word	index@(_Z9generatorPy)
        /*0008*/ 	.word	0x00000008


	//----- nvinfo : EIATTR_FRAME_SIZE
	.align		4
.L_1:
        /*000c*/ 	.byte	0x04, 0x11
        /*000e*/ 	.short	(.L_3 - .L_2)
	.align		4
.L_2:
        /*0010*/ 	.word	index@(_Z9generatorPy)
        /*0014*/ 	.word	0x00000000


	//----- nvinfo : EIATTR_MIN_STACK_SIZE
	.align		4
.L_3:
        /*0018*/ 	.byte	0x04, 0x12
        /*001a*/ 	.short	(.L_5 - .L_4)
	.align		4
.L_4:
        /*001c*/ 	.word	index@(_Z9generatorPy)
        /*0020*/ 	.word	0x00000000
.L_5:


//--------------------- .nv.compat                --------------------------
	.section	.nv.compat,"",@"SHT_CUDA_COMPAT_INFO"
	.align	4
        /*0000*/ 	.byte	0x02, 0x09, 0x00, 0x00, 0x02, 0x02, 0x01, 0x00, 0x02, 0x05, 0x05, 0x00, 0x03, 0x07, 0x01, 0x01
        /*0010*/ 	.byte	0x02, 0x03, 0x00, 0x00, 0x02, 0x06, 0x01, 0x00, 0x04, 0x0b, 0x08, 0x00, 0x09, 0x00, 0x00, 0x00
        /*0020*/ 	.byte	0x00, 0x00, 0x00, 0x00


//--------------------- .nv.info._Z9generatorPy   --------------------------
	.section	.nv.info._Z9generatorPy,"",@"SHT_CUDA_INFO"
	.sectionflags	@""
	.align	4


	//----- nvinfo : EIATTR_CUDA_API_VERSION
	.align		4
        /*0000*/ 	.byte	0x04, 0x37
        /*0002*/ 	.short	(.L_7 - .L_6)
.L_6:
        /*0004*/ 	.word	0x00000082


	//----- nvinfo : EIATTR_KPARAM_INFO
	.align		4
.L_7:
        /*0008*/ 	.byte	0x04, 0x17
        /*000a*/ 	.short	(.L_9 - .L_8)
.L_8:
        /*000c*/ 	.word	0x00000000
        /*0010*/ 	.short	0x0000
        /*0012*/ 	.short	0x0000
        /*0014*/ 	.byte	0x00, 0xf5, 0x21, 0x00


	//----- nvinfo : EIATTR_SPARSE_MMA_MASK
	.align		4
.L_9:
        /*0018*/ 	.byte	0x03, 0x50
        /*001a*/ 	.short	0x0000


	//----- nvinfo : EIATTR_MAXREG_COUNT
	.align		4
        /*001c*/ 	.byte	0x03, 0x1b
        /*001e*/ 	.short	0x00ff


	//----- nvinfo : EIATTR_MERCURY_ISA_VERSION
	.align		4
        /*0020*/ 	.byte	0x03, 0x5f
        /*0022*/ 	.short	0x0101


	//----- nvinfo : EIATTR_INT_WARP_WIDE_INSTR_OFFSETS
	.align		4
        /*0024*/ 	.byte	0x04, 0x31
        /*0026*/ 	.short	(.L_11 - .L_10)


	//   ....[0]....
.L_10:
        /*0028*/ 	.word	0x00000030


	//----- nvinfo : EIATTR_VRC_CTA_INIT_COUNT
	.align		4
.L_11:
        /*002c*/ 	.byte	0x02, 0x4a
	.zero		1
	.zero		1


	//----- nvinfo : EIATTR_EXIT_INSTR_OFFSETS
	.align		4
        /*0030*/ 	.byte	0x04, 0x1c
        /*0032*/ 	.short	(.L_13 - .L_12)


	//   ....[0]....
.L_12:
        /*0034*/ 	.word	0x000000f0


	//----- nvinfo : EIATTR_CBANK_PARAM_SIZE
	.align		4
.L_13:
        /*0038*/ 	.byte	0x03, 0x19
        /*003a*/ 	.short	0x0008


	//----- nvinfo : EIATTR_PARAM_CBANK
	.align		4
        /*003c*/ 	.byte	0x04, 0x0a
        /*003e*/ 	.short	(.L_15 - .L_14)
	.align		4
.L_14:
        /*0040*/ 	.word	index@(.nv.constant0._Z9generatorPy)
        /*0044*/ 	.short	0x0380
        /*0046*/ 	.short	0x0008


	//----- nvinfo : EIATTR_SW_WAR
	.align		4
.L_15:
        /*0048*/ 	.byte	0x04, 0x36
        /*004a*/ 	.short	(.L_17 - .L_16)
.L_16:
        /*004c*/ 	.word	0x00000008
.L_17:


//--------------------- .nv.callgraph             --------------------------
	.section	.nv.callgraph,"",@"SHT_CUDA_CALLGRAPH"
	.align	4
	.sectionentsize	8
	.align		4
        /*0000*/ 	.word	0x00000000
	.align		4
        /*0004*/ 	.word	0xffffffff
	.align		4
        /*0008*/ 	.word	0x00000000
	.align		4
        /*000c*/ 	.word	0xfffffffe
	.align		4
        /*0010*/ 	.word	0x00000000
	.align		4
        /*0014*/ 	.word	0xfffffffd
	.align		4
        /*0018*/ 	.word	0x00000000
	.align		4
        /*001c*/ 	.word	0xfffffffc


//--------------------- .text._Z9generatorPy      --------------------------
	.section	.text._Z9generatorPy,"ax",@progbits
	.align	128
        .global         _Z9generatorPy
        .type           _Z9generatorPy,@function
        .size           _Z9generatorPy,(.L_x_1 - _Z9generatorPy)
        .other          _Z9generatorPy,@"STO_CUDA_ENTRY STV_DEFAULT"
_Z9generatorPy:
.text._Z9generatorPy:
[----:B------:R-:W-:Y:S01]  /*0000*/  LDC R1, c[0x0][0x37c] ;  /* 0x0000df00ff017b82 */ /* 0x000fe20000000800 */
[----:B------:R-:W0:Y:S07]  /*0010*/  S2R R0, SR_LANEID ;  /* 0x0000000000007919 */ /* 0x000e2e0000000000 */
[----:B------:R-:W1:Y:S01]  /*0020*/  LDC.64 R2, c[0x0][0x380] ;  /* 0x0000e000ff027b82 */ /* 0x000e620000000a00 */
[----:B------:R-:W-:Y:S01]  /*0030*/  VOTEU.ANY UR4, UPT, PT ;  /* 0x0000000000047886 */ /* 0x000fe200038e0100 */
[----:B------:R-:W1:Y:S01]  /*0040*/  LDCU.64 UR8, c[0x0][0x358] ;  /* 0x00006b00ff0877ac */ /* 0x000e620008000a00 */
[----:B------:R-:W-:-:S02]  /*0050*/  UPOPC UR6, UR4 ;  /* 0x00000004000672bf */ /* 0x000fc40008000000 */
[----:B------:R-:W-:Y:S02]  /*0060*/  UFLO.U32 UR5, UR4 ;  /* 0x00000004000572bd */ /* 0x000fe400080e0000 */
[----:B------:R-:W-:Y:S01]  /*0070*/  UIMAD.WIDE.U32 UR6, UR6, 0x1, URZ ;  /* 0x00000001060678a5 */ /* 0x000fe2000f8e00ff */
[----:B------:R-:W-:-:S03]  /*0080*/  UMOV UR4, URZ ;  /* 0x000000ff00047c82 */ /* 0x000fc60008000000 */
[----:B------:R-:W-:Y:S02]  /*0090*/  UIADD3 UR4, UPT, UPT, UR7, UR4, URZ ;  /* 0x0000000407047290 */ /* 0x000fe4000fffe0ff */
[----:B------:R-:W-:Y:S01]  /*00a0*/  MOV R5, UR7 ;  /* 0x0000000700057c02 */ /* 0x000fe20008000f00 */
[----:B------:R-:W-:-:S03]  /*00b0*/  IMAD.U32 R4, RZ, RZ, UR6 ;  /* 0x00000006ff047e24 */ /* 0x000fc6000f8e00ff */
[----:B------:R-:W-:Y:S01]  /*00c0*/  IMAD.U32 R5, RZ, RZ, UR4 ;  /* 0x00000004ff057e24 */ /* 0x000fe2000f8e00ff */
[----:B0-----:R-:W-:-:S13]  /*00d0*/  ISETP.EQ.U32.AND P0, PT, R0, UR5, PT ;  /* 0x0000000500007c0c */ /* 0x001fda000bf02070 */
[----:B-1----:R-:W-:Y:S01]  /*00e0*/  @P0 REDG.E.ADD.64.STRONG.GPU desc[UR8][R2.64], R4 ;  /* 0x000000040200098e */ /* 0x002fe2000c12e508 */
[----:B------:R-:W-:Y:S05]  /*00f0*/  EXIT ;  /* 0x000000000000794d */ /* 0x000fea0003800000 */
.L_x_0:
[----:B------:R-:W-:-:S00]  /*0100*/  BRA `(.L_x_0) ;  /* 0xfffffffc00fc7947 */ /* 0x000fc0000383ffff */
[----:B------:R-:W-:-:S00]  /*0110*/  NOP ;  /* 0x0000000000007918 */ /* 0x000fc00000000000 */
        /* <DEDUP_REMOVED lines=14> */
.L_x_1:


//--------------------- .nv.shared.reserved.0     --------------------------
	.section	.nv.shared.reserved.0,"aw",@nobits
	.weak		__nv_reservedSMEM_offset_0_alias
	.size		__nv_reservedSMEM_offset_0_alias, 0, 64
	.other		__nv_reservedSMEM_offset_0_alias,@"STO_CUDA_RESERVED_SHARED STV_DEFAULT"
__nv_reservedSMEM_offset_0_alias:
	.zero		0
	.zero		64


//--------------------- .nv.constant0._Z9generatorPy --------------------------
	.section	.nv.constant0._Z9generatorPy,"a",@progbits
	.sectionflags	@""
	.align	4
.nv.constant0._Z9generatorPy:
	.zero		904


//--------------------- SYMBOLS --------------------------

	.type		.nv.reservedSmem.offset0,@object
	.size		.nv.reservedSmem.offset0,0x4
